//
// Generated by NVIDIA NVVM Compiler
//
// Compiler Build ID: CL-36424714
// Cuda compilation tools, release 13.0, V13.0.88
// Based on NVVM 20.0.0
//

.version 9.0
.target sm_100
.address_size 64

	// .globl	_Z28kernelFuncBfloat16Arithmeticv
.global .align 4 .b8 __cudart_i2opi_f[24] = {65, 144, 67, 60, 153, 149, 98, 219, 192, 221, 52, 245, 209, 87, 39, 252, 41, 21, 68, 78, 110, 131, 249, 162};

.visible .entry _Z28kernelFuncBfloat16Arithmeticv()
{


	ret;

}
	// .globl	_Z29kernelFuncBfloat162Arithmeticv
.visible .entry _Z29kernelFuncBfloat162Arithmeticv()
{


	ret;

}
	// .globl	_Z23test_conversions_deviceP13__nv_bfloat16
.visible .entry _Z23test_conversions_deviceP13__nv_bfloat16(
	.param .u64 .ptr .align 1 _Z23test_conversions_deviceP13__nv_bfloat16_param_0
)
{
	.local .align 4 .b8 	__local_depot2[12];
	.reg .b64 	%SP;
	.reg .b64 	%SPL;
	.reg .b16 	%rs<15>;
	.reg .b32 	%r<8>;
	.reg .b32 	%f<5>;
	.reg .b64 	%rd<23>;

	mov.u64 	%SPL, __local_depot2;
	cvta.local.u64 	%SP, %SPL;
	ld.param.u64 	%rd1, [_Z23test_conversions_deviceP13__nv_bfloat16_param_0];
	add.u64 	%rd5, %SP, 0;
	add.u64 	%rd19, %SPL, 0;
	add.u64 	%rd17, %SP, 2;
	add.u64 	%rd20, %SPL, 2;
	add.u64 	%rd6, %SP, 4;
	add.u64 	%rd21, %SPL, 4;
	add.u64 	%rd18, %SP, 8;
	add.u64 	%rd22, %SPL, 8;
	// begin inline asm
	{ cvt.f32.bf16 %f1, %rs1;}

	// end inline asm
	// begin inline asm
	{ cvt.rn.bf16x2.f32 %r1, %f1, %f1;}

	// end inline asm
	st.local.u32 	[%rd21], %r1;
	// begin inline asm
	{  cvt.rn.bf16.f32 %rs2, %f1;}

	// end inline asm
	st.local.u16 	[%rd19], %rs2;
	// begin inline asm
	ld.global.cv.b16 %rs3, [%rd1];
	// end inline asm
	// begin inline asm
	ld.global.cv.b16 %rs4, [%rd5];
	// end inline asm
	// begin inline asm
	ld.global.cv.b32 %r2, [%rd6];
	// end inline asm
	// begin inline asm
	ld.global.lu.b16 %rs5, [%rd1];
	// end inline asm
	// begin inline asm
	ld.global.lu.b16 %rs6, [%rd5];
	// end inline asm
	st.local.u16 	[%rd20], %rs6;
	// begin inline asm
	ld.global.lu.b32 %r3, [%rd6];
	// end inline asm
	st.local.u32 	[%rd22], %r3;
	add.s64 	%rd13, %rd1, 2;
	ld.local.u16 	%rs7, [%rd19];
	// begin inline asm
	st.global.cg.b16 [%rd13], %rs7;
	// end inline asm
	ld.local.u16 	%rs8, [%rd19];
	// begin inline asm
	st.global.cg.b16 [%rd17], %rs8;
	// end inline asm
	ld.local.u32 	%r4, [%rd21];
	// begin inline asm
	st.global.cg.b32 [%rd18], %r4;
	// end inline asm
	ld.local.u16 	%rs9, [%rd19];
	// begin inline asm
	st.global.cs.b16 [%rd1], %rs9;
	// end inline asm
	ld.local.u16 	%rs10, [%rd19];
	// begin inline asm
	st.global.cs.b16 [%rd17], %rs10;
	// end inline asm
	ld.local.u32 	%r5, [%rd21];
	// begin inline asm
	st.global.cs.b32 [%rd18], %r5;
	// end inline asm
	ld.local.u16 	%rs11, [%rd19];
	// begin inline asm
	st.global.wb.b16 [%rd13], %rs11;
	// end inline asm
	ld.local.u16 	%rs12, [%rd19];
	// begin inline asm
	st.global.wb.b16 [%rd17], %rs12;
	// end inline asm
	ld.local.u32 	%r6, [%rd21];
	// begin inline asm
	st.global.wb.b32 [%rd18], %r6;
	// end inline asm
	ld.local.u16 	%rs13, [%rd19];
	// begin inline asm
	st.global.wt.b16 [%rd1], %rs13;
	// end inline asm
	ld.local.u16 	%rs14, [%rd19];
	// begin inline asm
	st.global.wt.b16 [%rd17], %rs14;
	// end inline asm
	ld.local.u32 	%r7, [%rd21];
	// begin inline asm
	st.global.wt.b32 [%rd18], %r7;
	// end inline asm
	ret;

}
	// .globl	_Z22kernelFuncBfloat16Mathv
.visible .entry _Z22kernelFuncBfloat16Mathv()
{
	.reg .pred 	%p<6>;
	.reg .b16 	%rs<2>;
	.reg .b32 	%r<9>;
	.reg .b32 	%f<3>;

	// begin inline asm
	{ cvt.f32.bf16 %f1, %rs1;}

	// end inline asm
	abs.f32 	%f2, %f1;
	setp.ltu.f32 	%p2, %f2, 0f47CE4780;
	setp.eq.f32 	%p3, %f2, 0f7F800000;
	or.pred  	%p1, %p2, %p3;
	@%p1 bra 	$L__BB3_3;
	mov.b32 	%r7, 0;
$L__BB3_2:
	.pragma "nounroll";
	add.s32 	%r7, %r7, 1;
	setp.ne.s32 	%p4, %r7, 6;
	@%p4 bra 	$L__BB3_2;
$L__BB3_3:
	@%p1 bra 	$L__BB3_6;
	mov.b32 	%r8, 0;
$L__BB3_5:
	.pragma "nounroll";
	add.s32 	%r8, %r8, 1;
	setp.ne.s32 	%p5, %r8, 6;
	@%p5 bra 	$L__BB3_5;
$L__BB3_6:
	ret;

}
	// .globl	_Z23kernelFuncBfloat162Mathv
.visible .entry _Z23kernelFuncBfloat162Mathv()
{
	.reg .pred 	%p<11>;
	.reg .b16 	%rs<6>;
	.reg .b32 	%r<19>;
	.reg .b32 	%f<5>;

	// begin inline asm
	{.reg .b16 low,high;
 mov.b32 {low,high}, %r9;
 mov.b16 %rs2, low;}
	// end inline asm
	// begin inline asm
	{.reg .b16 low,high;
 mov.b32 {low,high}, %r10;
 mov.b16 %rs3, high;}
	// end inline asm
	// begin inline asm
	{ cvt.f32.bf16 %f1, %rs2;}

	// end inline asm
	abs.f32 	%f2, %f1;
	setp.ltu.f32 	%p3, %f2, 0f47CE4780;
	setp.eq.f32 	%p4, %f2, 0f7F800000;
	or.pred  	%p1, %p3, %p4;
	@%p1 bra 	$L__BB4_3;
	mov.b32 	%r15, 0;
$L__BB4_2:
	.pragma "nounroll";
	add.s32 	%r15, %r15, 1;
	setp.ne.s32 	%p5, %r15, 6;
	@%p5 bra 	$L__BB4_2;
$L__BB4_3:
	// begin inline asm
	{ cvt.f32.bf16 %f3, %rs3;}

	// end inline asm
	abs.f32 	%f4, %f3;
	setp.ltu.f32 	%p6, %f4, 0f47CE4780;
	setp.eq.f32 	%p7, %f4, 0f7F800000;
	or.pred  	%p2, %p6, %p7;
	@%p2 bra 	$L__BB4_6;
	mov.b32 	%r16, 0;
$L__BB4_5:
	.pragma "nounroll";
	add.s32 	%r16, %r16, 1;
	setp.ne.s32 	%p8, %r16, 6;
	@%p8 bra 	$L__BB4_5;
$L__BB4_6:
	@%p1 bra 	$L__BB4_9;
	mov.b32 	%r17, 0;
$L__BB4_8:
	.pragma "nounroll";
	add.s32 	%r17, %r17, 1;
	setp.ne.s32 	%p9, %r17, 6;
	@%p9 bra 	$L__BB4_8;
$L__BB4_9:
	@%p2 bra 	$L__BB4_12;
	mov.b32 	%r18, 0;
$L__BB4_11:
	.pragma "nounroll";
	add.s32 	%r18, %r18, 1;
	setp.ne.s32 	%p10, %r18, 6;
	@%p10 bra 	$L__BB4_11;
$L__BB4_12:
	ret;

}


// ===== COMPILED SASS (sm_100) =====

	.target	sm_100

	.elftype	@"ET_EXEC"


//--------------------- .note.nv.tkinfo           --------------------------
	.section	.note.nv.tkinfo,"",@"SHT_NOTE"
	.sectionflags	@"SHF_NOTE_NV_TKINFO"
	.tkinfo
        /*0018*/ 	.word	0x00000002
        /*0030*/ 	.string	""
        /*0030*/ 	.string	"ptxas"
        /*0030*/ 	.string	"Cuda compilation tools, release 13.0, V13.0.88"
        /*0030*/ 	.string	"Build cuda_13.0.r13.0/compiler.36424714_0"
        /*0030*/ 	.string	"-arch sm_100 -m 64 "



//--------------------- .note.nv.cuinfo           --------------------------
	.section	.note.nv.cuinfo,"",@"SHT_NOTE"
	.sectionflags	@"SHF_NOTE_NV_CUINFO"
        /*0018*/ 	.short	0x0002
        /*001a*/ 	.short	0x0064
        /*001c*/ 	.short	0x0082
	.zero		2


//--------------------- .nv.info                  --------------------------
	.section	.nv.info,"",@"SHT_CUDA_INFO"
	.align	4


	//----- nvinfo : EIATTR_REGCOUNT
	.align		4
        /*0000*/ 	.byte	0x04, 0x2f
        /*0002*/ 	.short	(.L_2 - .L_1)
	.align		4
.L_1:
        /*0004*/ 	.word	index@(_Z28kernelFuncBfloat16Arithmeticv)
        /*0008*/ 	.word	0x00000004


	//----- nvinfo : EIATTR_FRAME_SIZE
	.align		4
.L_2:
        /*000c*/ 	.byte	0x04, 0x11
        /*000e*/ 	.short	(.L_4 - .L_3)
	.align		4
.L_3:
        /*0010*/ 	.word	index@(_Z28kernelFuncBfloat16Arithmeticv)
        /*0014*/ 	.word	0x00000000


	//----- nvinfo : EIATTR_REGCOUNT
	.align		4
.L_4:
        /*0018*/ 	.byte	0x04, 0x2f
        /*001a*/ 	.short	(.L_6 - .L_5)
	.align		4
.L_5:
        /*001c*/ 	.word	index@(_Z29kernelFuncBfloat162Arithmeticv)
        /*0020*/ 	.word	0x00000004


	//----- nvinfo : EIATTR_FRAME_SIZE
	.align		4
.L_6:
        /*0024*/ 	.byte	0x04, 0x11
        /*0026*/ 	.short	(.L_8 - .L_7)
	.align		4
.L_7:
        /*0028*/ 	.word	index@(_Z29kernelFuncBfloat162Arithmeticv)
        /*002c*/ 	.word	0x00000000


	//----- nvinfo : EIATTR_REGCOUNT
	.align		4
.L_8:
        /*0030*/ 	.byte	0x04, 0x2f
        /*0032*/ 	.short	(.L_10 - .L_9)
	.align		4
.L_9:
        /*0034*/ 	.word	index@(_Z23test_conversions_deviceP13__nv_bfloat16)
        /*0038*/ 	.word	0x0000000e


	//----- nvinfo : EIATTR_FRAME_SIZE
	.align		4
.L_10:
        /*003c*/ 	.byte	0x04, 0x11
        /*003e*/ 	.short	(.L_12 - .L_11)
	.align		4
.L_11:
        /*0040*/ 	.word	index@(_Z23test_conversions_deviceP13__nv_bfloat16)
        /*0044*/ 	.word	0x00000010


	//----- nvinfo : EIATTR_REGCOUNT
	.align		4
.L_12:
        /*0048*/ 	.byte	0x04, 0x2f
        /*004a*/ 	.short	(.L_14 - .L_13)
	.align		4
.L_13:
        /*004c*/ 	.word	index@(_Z22kernelFuncBfloat16Mathv)
        /*0050*/ 	.word	0x00000004


	//----- nvinfo : EIATTR_FRAME_SIZE
	.align		4
.L_14:
        /*0054*/ 	.byte	0x04, 0x11
        /*0056*/ 	.short	(.L_16 - .L_15)
	.align		4
.L_15:
        /*0058*/ 	.word	index@(_Z22kernelFuncBfloat16Mathv)
        /*005c*/ 	.word	0x00000000


	//----- nvinfo : EIATTR_REGCOUNT
	.align		4
.L_16:
        /*0060*/ 	.byte	0x04, 0x2f
        /*0062*/ 	.short	(.L_18 - .L_17)
	.align		4
.L_17:
        /*0064*/ 	.word	index@(_Z23kernelFuncBfloat162Mathv)
        /*0068*/ 	.word	0x00000004


	//----- nvinfo : EIATTR_FRAME_SIZE
	.align		4
.L_18:
        /*006c*/ 	.byte	0x04, 0x11
        /*006e*/ 	.short	(.L_20 - .L_19)
	.align		4
.L_19:
        /*0070*/ 	.word	index@(_Z23kernelFuncBfloat162Mathv)
        /*0074*/ 	.word	0x00000000


	//----- nvinfo : EIATTR_MIN_STACK_SIZE
	.align		4
.L_20:
        /*0078*/ 	.byte	0x04, 0x12
        /*007a*/ 	.short	(.L_22 - .L_21)
	.align		4
.L_21:
        /*007c*/ 	.word	index@(_Z23kernelFuncBfloat162Mathv)
        /*0080*/ 	.word	0x00000000


	//----- nvinfo : EIATTR_MIN_STACK_SIZE
	.align		4
.L_22:
        /*0084*/ 	.byte	0x04, 0x12
        /*0086*/ 	.short	(.L_24 - .L_23)
	.align		4
.L_23:
        /*0088*/ 	.word	index@(_Z22kernelFuncBfloat16Mathv)
        /*008c*/ 	.word	0x00000000


	//----- nvinfo : EIATTR_MIN_STACK_SIZE
	.align		4
.L_24:
        /*0090*/ 	.byte	0x04, 0x12
        /*0092*/ 	.short	(.L_26 - .L_25)
	.align		4
.L_25:
        /*0094*/ 	.word	index@(_Z23test_conversions_deviceP13__nv_bfloat16)
        /*0098*/ 	.word	0x00000010


	//----- nvinfo : EIATTR_MIN_STACK_SIZE
	.align		4
.L_26:
        /*009c*/ 	.byte	0x04, 0x12
        /*009e*/ 	.short	(.L_28 - .L_27)
	.align		4
.L_27:
        /*00a0*/ 	.word	index@(_Z29kernelFuncBfloat162Arithmeticv)
        /*00a4*/ 	.word	0x00000000


	//----- nvinfo : EIATTR_MIN_STACK_SIZE
	.align		4
.L_28:
        /*00a8*/ 	.byte	0x04, 0x12
        /*00aa*/ 	.short	(.L_30 - .L_29)
	.align		4
.L_29:
        /*00ac*/ 	.word	index@(_Z28kernelFuncBfloat16Arithmeticv)
        /*00b0*/ 	.word	0x00000000
.L_30:


//--------------------- .nv.compat                --------------------------
	.section	.nv.compat,"",@"SHT_CUDA_COMPAT_INFO"
	.align	4
        /*0000*/ 	.byte	0x02, 0x09, 0x00, 0x00, 0x02, 0x02, 0x01, 0x00, 0x02, 0x05, 0x05, 0x00, 0x03, 0x07, 0x01, 0x01
        /*0010*/ 	.byte	0x02, 0x03, 0x00, 0x00, 0x02, 0x06, 0x01, 0x00, 0x04, 0x0b, 0x08, 0x00, 0x09, 0x00, 0x00, 0x00
        /*0020*/ 	.byte	0x00, 0x00, 0x00, 0x00


//--------------------- .nv.info._Z23kernelFuncBfloat162Mathv --------------------------
	.section	.nv.info._Z23kernelFuncBfloat162Mathv,"",@"SHT_CUDA_INFO"
	.sectionflags	@""
	.align	4


	//----- nvinfo : EIATTR_CUDA_API_VERSION
	.align		4
        /*0000*/ 	.byte	0x04, 0x37
        /*0002*/ 	.short	(.L_32 - .L_31)
.L_31:
        /*0004*/ 	.word	0x00000082


	//----- nvinfo : EIATTR_SPARSE_MMA_MASK
	.align		4
.L_32:
        /*0008*/ 	.byte	0x03, 0x50
        /*000a*/ 	.short	0x0000


	//----- nvinfo : EIATTR_MAXREG_COUNT
	.align		4
        /*000c*/ 	.byte	0x03, 0x1b
        /*000e*/ 	.short	0x00ff


	//----- nvinfo : EIATTR_MERCURY_ISA_VERSION
	.align		4
        /*0010*/ 	.byte	0x03, 0x5f
        /*0012*/ 	.short	0x0101


	//----- nvinfo : EIATTR_VRC_CTA_INIT_COUNT
	.align		4
        /*0014*/ 	.byte	0x02, 0x4a
	.zero		1
	.zero		1


	//----- nvinfo : EIATTR_EXIT_INSTR_OFFSETS
	.align		4
        /*0018*/ 	.byte	0x04, 0x1c
        /*001a*/ 	.short	(.L_34 - .L_33)


	//   ....[0]....
.L_33:
        /*001c*/ 	.word	0x00000010


	//----- nvinfo : EIATTR_SW_WAR
	.align		4
.L_34:
        /*0020*/ 	.byte	0x04, 0x36
        /*0022*/ 	.short	(.L_36 - .L_35)
.L_35:
        /*0024*/ 	.word	0x00000008
.L_36:


//--------------------- .nv.info._Z22kernelFuncBfloat16Mathv --------------------------
	.section	.nv.info._Z22kernelFuncBfloat16Mathv,"",@"SHT_CUDA_INFO"
	.sectionflags	@""
	.align	4


	//----- nvinfo : EIATTR_CUDA_API_VERSION
	.align		4
        /*0000*/ 	.byte	0x04, 0x37
        /*0002*/ 	.short	(.L_38 - .L_37)
.L_37:
        /*0004*/ 	.word	0x00000082


	//----- nvinfo : EIATTR_SPARSE_MMA_MASK
	.align		4
.L_38:
        /*0008*/ 	.byte	0x03, 0x50
        /*000a*/ 	.short	0x0000


	//----- nvinfo : EIATTR_MAXREG_COUNT
	.align		4
        /*000c*/ 	.byte	0x03, 0x1b
        /*000e*/ 	.short	0x00ff


	//----- nvinfo : EIATTR_MERCURY_ISA_VERSION
	.align		4
        /*0010*/ 	.byte	0x03, 0x5f
        /*0012*/ 	.short	0x0101


	//----- nvinfo : EIATTR_VRC_CTA_INIT_COUNT
	.align		4
        /*0014*/ 	.byte	0x02, 0x4a
	.zero		1
	.zero		1


	//----- nvinfo : EIATTR_EXIT_INSTR_OFFSETS
	.align		4
        /*0018*/ 	.byte	0x04, 0x1c
        /*001a*/ 	.short	(.L_40 - .L_39)


	//   ....[0]....
.L_39:
        /*001c*/ 	.word	0x00000010


	//----- nvinfo : EIATTR_SW_WAR
	.align		4
.L_40:
        /*0020*/ 	.byte	0x04, 0x36
        /*0022*/ 	.short	(.L_42 - .L_41)
.L_41:
        /*0024*/ 	.word	0x00000008
.L_42:


//--------------------- .nv.info._Z23test_conversions_deviceP13__nv_bfloat16 --------------------------
	.section	.nv.info._Z23test_conversions_deviceP13__nv_bfloat16,"",@"SHT_CUDA_INFO"
	.sectionflags	@""
	.align	4


	//----- nvinfo : EIATTR_CUDA_API_VERSION
	.align		4
        /*0000*/ 	.byte	0x04, 0x37
        /*0002*/ 	.short	(.L_44 - .L_43)
.L_43:
        /*0004*/ 	.word	0x00000082


	//----- nvinfo : EIATTR_KPARAM_INFO
	.align		4
.L_44:
        /*0008*/ 	.byte	0x04, 0x17
        /*000a*/ 	.short	(.L_46 - .L_45)
.L_45:
        /*000c*/ 	.word	0x00000000
        /*0010*/ 	.short	0x0000
        /*0012*/ 	.short	0x0000
        /*0014*/ 	.byte	0x00, 0xf5, 0x21, 0x00


	//----- nvinfo : EIATTR_SPARSE_MMA_MASK
	.align		4
.L_46:
        /*0018*/ 	.byte	0x03, 0x50
        /*001a*/ 	.short	0x0000


	//----- nvinfo : EIATTR_MAXREG_COUNT
	.align		4
        /*001c*/ 	.byte	0x03, 0x1b
        /*001e*/ 	.short	0x00ff


	//----- nvinfo : EIATTR_MERCURY_ISA_VERSION
	.align		4
        /*0020*/ 	.byte	0x03, 0x5f
        /*0022*/ 	.short	0x0101


	//----- nvinfo : EIATTR_VRC_CTA_INIT_COUNT
	.align		4
        /*0024*/ 	.byte	0x02, 0x4a
	.zero		1
	.zero		1


	//----- nvinfo : EIATTR_EXIT_INSTR_OFFSETS
	.align		4
        /*0028*/ 	.byte	0x04, 0x1c
        /*002a*/ 	.short	(.L_48 - .L_47)


	//   ....[0]....
.L_47:
        /*002c*/ 	.word	0x00000200


	//----- nvinfo : EIATTR_CBANK_PARAM_SIZE
	.align		4
.L_48:
        /*0030*/ 	.byte	0x03, 0x19
        /*0032*/ 	.short	0x0008


	//----- nvinfo : EIATTR_PARAM_CBANK
	.align		4
        /*0034*/ 	.byte	0x04, 0x0a
        /*0036*/ 	.short	(.L_50 - .L_49)
	.align		4
.L_49:
        /*0038*/ 	.word	index@(.nv.constant0._Z23test_conversions_deviceP13__nv_bfloat16)
        /*003c*/ 	.short	0x0380
        /*003e*/ 	.short	0x0008


	//----- nvinfo : EIATTR_SW_WAR
	.align		4
.L_50:
        /*0040*/ 	.byte	0x04, 0x36
        /*0042*/ 	.short	(.L_52 - .L_51)
.L_51:
        /*0044*/ 	.word	0x00000008
.L_52:


//--------------------- .nv.info._Z29kernelFuncBfloat162Arithmeticv --------------------------
	.section	.nv.info._Z29kernelFuncBfloat162Arithmeticv,"",@"SHT_CUDA_INFO"
	.sectionflags	@""
	.align	4


	//----- nvinfo : EIATTR_CUDA_API_VERSION
	.align		4
        /*0000*/ 	.byte	0x04, 0x37
        /*0002*/ 	.short	(.L_54 - .L_53)
.L_53:
        /*0004*/ 	.word	0x00000082


	//----- nvinfo : EIATTR_SPARSE_MMA_MASK
	.align		4
.L_54:
        /*0008*/ 	.byte	0x03, 0x50
        /*000a*/ 	.short	0x0000


	//----- nvinfo : EIATTR_MAXREG_COUNT
	.align		4
        /*000c*/ 	.byte	0x03, 0x1b
        /*000e*/ 	.short	0x00ff


	//----- nvinfo : EIATTR_MERCURY_ISA_VERSION
	.align		4
        /*0010*/ 	.byte	0x03, 0x5f
        /*0012*/ 	.short	0x0101


	//----- nvinfo : EIATTR_VRC_CTA_INIT_COUNT
	.align		4
        /*0014*/ 	.byte	0x02, 0x4a
	.zero		1
	.zero		1


	//----- nvinfo : EIATTR_EXIT_INSTR_OFFSETS
	.align		4
        /*0018*/ 	.byte	0x04, 0x1c
        /*001a*/ 	.short	(.L_56 - .L_55)


	//   ....[0]....
.L_55:
        /*001c*/ 	.word	0x00000010


	//----- nvinfo : EIATTR_SW_WAR
	.align		4
.L_56:
        /*0020*/ 	.byte	0x04, 0x36
        /*0022*/ 	.short	(.L_58 - .L_57)
.L_57:
        /*0024*/ 	.word	0x00000008
.L_58:


//--------------------- .nv.info._Z28kernelFuncBfloat16Arithmeticv --------------------------
	.section	.nv.info._Z28kernelFuncBfloat16Arithmeticv,"",@"SHT_CUDA_INFO"
	.sectionflags	@""
	.align	4


	//----- nvinfo : EIATTR_CUDA_API_VERSION
	.align		4
        /*0000*/ 	.byte	0x04, 0x37
        /*0002*/ 	.short	(.L_60 - .L_59)
.L_59:
        /*0004*/ 	.word	0x00000082


	//----- nvinfo : EIATTR_SPARSE_MMA_MASK
	.align		4
.L_60:
        /*0008*/ 	.byte	0x03, 0x50
        /*000a*/ 	.short	0x0000


	//----- nvinfo : EIATTR_MAXREG_COUNT
	.align		4
        /*000c*/ 	.byte	0x03, 0x1b
        /*000e*/ 	.short	0x00ff


	//----- nvinfo : EIATTR_MERCURY_ISA_VERSION
	.align		4
        /*0010*/ 	.byte	0x03, 0x5f
        /*0012*/ 	.short	0x0101


	//----- nvinfo : EIATTR_VRC_CTA_INIT_COUNT
	.align		4
        /*0014*/ 	.byte	0x02, 0x4a
	.zero		1
	.zero		1


	//----- nvinfo : EIATTR_EXIT_INSTR_OFFSETS
	.align		4
        /*0018*/ 	.byte	0x04, 0x1c
        /*001a*/ 	.short	(.L_62 - .L_61)


	//   ....[0]....
.L_61:
        /*001c*/ 	.word	0x00000010


	//----- nvinfo : EIATTR_SW_WAR
	.align		4
.L_62:
        /*0020*/ 	.byte	0x04, 0x36
        /*0022*/ 	.short	(.L_64 - .L_63)
.L_63:
        /*0024*/ 	.word	0x00000008
.L_64:


//--------------------- .nv.callgraph             --------------------------
	.section	.nv.callgraph,"",@"SHT_CUDA_CALLGRAPH"
	.align	4
	.sectionentsize	8
	.align		4
        /*0000*/ 	.word	0x00000000
	.align		4
        /*0004*/ 	.word	0xffffffff
	.align		4
        /*0008*/ 	.word	0x00000000
	.align		4
        /*000c*/ 	.word	0xfffffffe
	.align		4
        /*0010*/ 	.word	0x00000000
	.align		4
        /*0014*/ 	.word	0xfffffffd
	.align		4
        /*0018*/ 	.word	0x00000000
	.align		4
        /*001c*/ 	.word	0xfffffffc


//--------------------- .nv.constant4             --------------------------
	.section	.nv.constant4,"a",@progbits
	.align	8
	.align		8
.nv.constant4:
        /*0000*/ 	.dword	__cudart_i2opi_f


//--------------------- .text._Z23kernelFuncBfloat162Mathv --------------------------
	.section	.text._Z23kernelFuncBfloat162Mathv,"ax",@progbits
	.align	128
        .global         _Z23kernelFuncBfloat162Mathv
        .type           _Z23kernelFuncBfloat162Mathv,@function
        .size           _Z23kernelFuncBfloat162Mathv,(.L_x_5 - _Z23kernelFuncBfloat162Mathv)
        .other          _Z23kernelFuncBfloat162Mathv,@"STO_CUDA_ENTRY STV_DEFAULT"
_Z23kernelFuncBfloat162Mathv:
.text._Z23kernelFuncBfloat162Mathv:
[----:B------:R-:W-:Y:S01]  /*0000*/  LDC R1, c[0x0][0x37c] ;  /* 0x0000df00ff017b82 */ /* 0x000fe20000000800 */
[----:B------:R-:W-:Y:S05]  /*0010*/  EXIT ;  /* 0x000000000000794d */ /* 0x000fea0003800000 */
.L_x_0:
[----:B------:R-:W-:-:S00]  /*0020*/  BRA `(.L_x_0) ;  /* 0xfffffffc00fc7947 */ /* 0x000fc0000383ffff */
[----:B------:R-:W-:-:S00]  /*0030*/  NOP ;  /* 0x0000000000007918 */ /* 0x000fc00000000000 */
        /* <DEDUP_REMOVED lines=12> */
.L_x_5:


//--------------------- .text._Z22kernelFuncBfloat16Mathv --------------------------
	.section	.text._Z22kernelFuncBfloat16Mathv,"ax",@progbits
	.align	128
        .global         _Z22kernelFuncBfloat16Mathv
        .type           _Z22kernelFuncBfloat16Mathv,@function
        .size           _Z22kernelFuncBfloat16Mathv,(.L_x_6 - _Z22kernelFuncBfloat16Mathv)
        .other          _Z22kernelFuncBfloat16Mathv,@"STO_CUDA_ENTRY STV_DEFAULT"
_Z22kernelFuncBfloat16Mathv:
.text._Z22kernelFuncBfloat16Mathv:
[----:B------:R-:W-:Y:S01]  /*0000*/  LDC R1, c[0x0][0x37c] ;  /* 0x0000df00ff017b82 */ /* 0x000fe20000000800 */
[----:B------:R-:W-:Y:S05]  /*0010*/  EXIT ;  /* 0x000000000000794d */ /* 0x000fea0003800000 */
.L_x_1:
        /* <DEDUP_REMOVED lines=14> */
.L_x_6:


//--------------------- .text._Z23test_conversions_deviceP13__nv_bfloat16 --------------------------
	.section	.text._Z23test_conversions_deviceP13__nv_bfloat16,"ax",@progbits
	.align	128
        .global         _Z23test_conversions_deviceP13__nv_bfloat16
        .type           _Z23test_conversions_deviceP13__nv_bfloat16,@function
        .size           _Z23test_conversions_deviceP13__nv_bfloat16,(.L_x_7 - _Z23test_conversions_deviceP13__nv_bfloat16)
        .other          _Z23test_conversions_deviceP13__nv_bfloat16,@"STO_CUDA_ENTRY STV_DEFAULT"
_Z23test_conversions_deviceP13__nv_bfloat16:
.text._Z23test_conversions_deviceP13__nv_bfloat16:
[----:B------:R-:W0:Y:S01]  /*0000*/  LDC R1, c[0x0][0x37c] ;  /* 0x0000df00ff017b82 */ /* 0x000e220000000800 */
[----:B------:R-:W1:Y:S01]  /*0010*/  LDCU UR6, c[0x0][0x2f8] ;  /* 0x00005f00ff0677ac */ /* 0x000e620008000800 */
[----:B0-----:R-:W-:Y:S01]  /*0020*/  VIADD R1, R1, 0xfffffff0 ;  /* 0xfffffff001017836 */ /* 0x001fe20000000000 */
[----:B------:R-:W0:Y:S01]  /*0030*/  LDCU UR7, c[0x0][0x2fc] ;  /* 0x00005f80ff0777ac */ /* 0x000e220008000800 */
[----:B------:R-:W2:Y:S03]  /*0040*/  LDCU.64 UR4, c[0x0][0x358] ;  /* 0x00006b00ff0477ac */ /* 0x000ea60008000a00 */
[----:B-1----:R-:W-:-:S05]  /*0050*/  IADD3 R10, P0, PT, R1, UR6, RZ ;  /* 0x00000006010a7c10 */ /* 0x002fca000ff1e0ff */
[----:B0-----:R-:W-:-:S05]  /*0060*/  IMAD.X R11, RZ, RZ, UR7, P0 ;  /* 0x00000007ff0b7e24 */ /* 0x001fca00080e06ff */
[----:B--2---:R-:W2:Y:S01]  /*0070*/  LDG.E.LU.U16 R2, desc[UR4][R10.64] ;  /* 0x000000040a027981 */ /* 0x004ea2000c3e1500 */
[----:B------:R-:W-:-:S05]  /*0080*/  IMAD.U32 R0, R0, 0x10000, RZ ;  /* 0x0001000000007824 */ /* 0x000fca00078e00ff */
[-C--:B------:R-:W-:Y:S02]  /*0090*/  F2FP.BF16.F32.PACK_AB R5, RZ, R0.reuse ;  /* 0x00000000ff05723e */ /* 0x080fe400000010ff */
[----:B------:R-:W-:-:S05]  /*00a0*/  F2FP.BF16.F32.PACK_AB R0, R0, R0 ;  /* 0x000000000000723e */ /* 0x000fca00000010ff */
[----:B------:R-:W-:Y:S04]  /*00b0*/  STL [R1+0x4], R0 ;  /* 0x0000040001007387 */ /* 0x000fe80000100800 */
[----:B------:R-:W3:Y:S01]  /*00c0*/  LDL R4, [R1+0x4] ;  /* 0x0000040001047983 */ /* 0x000ee20000100800 */
[----:B------:R-:W0:Y:S01]  /*00d0*/  LDC.64 R8, c[0x0][0x380] ;  /* 0x0000e000ff087b82 */ /* 0x000e220000000a00 */
[----:B--2---:R-:W-:Y:S02]  /*00e0*/  PRMT R5, R5, 0x5410, R2 ;  /* 0x0000541005057816 */ /* 0x004fe40000000002 */
[----:B------:R-:W2:Y:S04]  /*00f0*/  LDG.E.LU R2, desc[UR4][R10.64+0x4] ;  /* 0x000004040a027981 */ /* 0x000ea8000c3e1900 */
[----:B------:R-:W-:Y:S04]  /*0100*/  STL [R1], R5 ;  /* 0x0000000501007387 */ /* 0x000fe80000100800 */
[----:B------:R-:W0:Y:S01]  /*0110*/  LDL.U16 R3, [R1] ;  /* 0x0000000001037983 */ /* 0x000e220000100400 */
[----:B------:R-:W1:Y:S03]  /*0120*/  LDC.64 R6, c[0x0][0x380] ;  /* 0x0000e000ff067b82 */ /* 0x000e660000000a00 */
[----:B--2---:R-:W-:Y:S04]  /*0130*/  STL [R1+0x8], R2 ;  /* 0x0000080201007387 */ /* 0x004fe80000100800 */
[----:B0-----:R-:W-:Y:S04]  /*0140*/  STG.E.U16.STRONG.GPU desc[UR4][R8.64+0x2], R3 ;  /* 0x0000020308007986 */ /* 0x001fe8000c10f504 */
[----:B------:R-:W-:Y:S04]  /*0150*/  STG.E.U16.STRONG.GPU desc[UR4][R10.64+0x2], R3 ;  /* 0x000002030a007986 */ /* 0x000fe8000c10f504 */
[----:B---3--:R-:W-:Y:S04]  /*0160*/  STG.E.STRONG.GPU desc[UR4][R10.64+0x8], R4 ;  /* 0x000008040a007986 */ /* 0x008fe8000c10f904 */
[----:B-1----:R-:W-:Y:S04]  /*0170*/  STG.E.EF.U16 desc[UR4][R6.64], R3 ;  /* 0x0000000306007986 */ /* 0x002fe8000c001504 */
[----:B------:R-:W-:Y:S04]  /*0180*/  STG.E.EF.U16 desc[UR4][R10.64+0x2], R3 ;  /* 0x000002030a007986 */ /* 0x000fe8000c001504 */
[----:B------:R-:W-:Y:S04]  /*0190*/  STG.E.EF desc[UR4][R10.64+0x8], R4 ;  /* 0x000008040a007986 */ /* 0x000fe8000c001904 */
[----:B------:R-:W-:Y:S04]  /*01a0*/  STG.E.U16.STRONG.SM desc[UR4][R8.64+0x2], R3 ;  /* 0x0000020308007986 */ /* 0x000fe8000c10b504 */
[----:B------:R-:W-:Y:S04]  /*01b0*/  STG.E.U16.STRONG.SM desc[UR4][R10.64+0x2], R3 ;  /* 0x000002030a007986 */ /* 0x000fe8000c10b504 */
[----:B------:R-:W-:Y:S04]  /*01c0*/  STG.E.STRONG.SM desc[UR4][R10.64+0x8], R4 ;  /* 0x000008040a007986 */ /* 0x000fe8000c10b904 */
[----:B------:R-:W-:Y:S04]  /*01d0*/  STG.E.U16.STRONG.SYS desc[UR4][R6.64], R3 ;  /* 0x0000000306007986 */ /* 0x000fe8000c115504 */
[----:B------:R-:W-:Y:S04]  /*01e0*/  STG.E.U16.STRONG.SYS desc[UR4][R10.64+0x2], R3 ;  /* 0x000002030a007986 */ /* 0x000fe8000c115504 */
[----:B------:R-:W-:Y:S01]  /*01f0*/  STG.E.STRONG.SYS desc[UR4][R10.64+0x8], R4 ;  /* 0x000008040a007986 */ /* 0x000fe2000c115904 */
[----:B------:R-:W-:Y:S05]  /*0200*/  EXIT ;  /* 0x000000000000794d */ /* 0x000fea0003800000 */
.L_x_2:
        /* <DEDUP_REMOVED lines=15> */
.L_x_7:


//--------------------- .text._Z29kernelFuncBfloat162Arithmeticv --------------------------
	.section	.text._Z29kernelFuncBfloat162Arithmeticv,"ax",@progbits
	.align	128
        .global         _Z29kernelFuncBfloat162Arithmeticv
        .type           _Z29kernelFuncBfloat162Arithmeticv,@function
        .size           _Z29kernelFuncBfloat162Arithmeticv,(.L_x_8 - _Z29kernelFuncBfloat162Arithmeticv)
        .other          _Z29kernelFuncBfloat162Arithmeticv,@"STO_CUDA_ENTRY STV_DEFAULT"
_Z29kernelFuncBfloat162Arithmeticv:
.text._Z29kernelFuncBfloat162Arithmeticv:
[----:B------:R-:W-:Y:S01]  /*0000*/  LDC R1, c[0x0][0x37c] ;  /* 0x0000df00ff017b82 */ /* 0x000fe20000000800 */
[----:B------:R-:W-:Y:S05]  /*0010*/  EXIT ;  /* 0x000000000000794d */ /* 0x000fea0003800000 */
.L_x_3:
        /* <DEDUP_REMOVED lines=14> */
.L_x_8:


//--------------------- .text._Z28kernelFuncBfloat16Arithmeticv --------------------------
	.section	.text._Z28kernelFuncBfloat16Arithmeticv,"ax",@progbits
	.align	128
        .global         _Z28kernelFuncBfloat16Arithmeticv
        .type           _Z28kernelFuncBfloat16Arithmeticv,@function
        .size           _Z28kernelFuncBfloat16Arithmeticv,(.L_x_9 - _Z28kernelFuncBfloat16Arithmeticv)
        .other          _Z28kernelFuncBfloat16Arithmeticv,@"STO_CUDA_ENTRY STV_DEFAULT"
_Z28kernelFuncBfloat16Arithmeticv:
.text._Z28kernelFuncBfloat16Arithmeticv:
[----:B------:R-:W-:Y:S01]  /*0000*/  LDC R1, c[0x0][0x37c] ;  /* 0x0000df00ff017b82 */ /* 0x000fe20000000800 */
[----:B------:R-:W-:Y:S05]  /*0010*/  EXIT ;  /* 0x000000000000794d */ /* 0x000fea0003800000 */
.L_x_4:
        /* <DEDUP_REMOVED lines=14> */
.L_x_9:


//--------------------- .nv.global.init           --------------------------
	.section	.nv.global.init,"aw",@progbits
	.align	4
.nv.global.init:
	.type		__cudart_i2opi_f,@object
	.size		__cudart_i2opi_f,(.L_0 - __cudart_i2opi_f)
__cudart_i2opi_f:
        /*0000*/ 	.byte	0x41, 0x90, 0x43, 0x3c, 0x99, 0x95, 0x62, 0xdb, 0xc0, 0xdd, 0x34, 0xf5, 0xd1, 0x57, 0x27, 0xfc
        /*0010*/ 	.byte	0x29, 0x15, 0x44, 0x4e, 0x6e, 0x83, 0xf9, 0xa2
.L_0:


//--------------------- .nv.shared.reserved.0     --------------------------
	.section	.nv.shared.reserved.0,"aw",@nobits
	.weak		__nv_reservedSMEM_offset_0_alias
	.size		__nv_reservedSMEM_offset_0_alias, 0, 64
	.other		__nv_reservedSMEM_offset_0_alias,@"STO_CUDA_RESERVED_SHARED STV_DEFAULT"
__nv_reservedSMEM_offset_0_alias:
	.zero		0
	.zero		64


//--------------------- .nv.constant0._Z23kernelFuncBfloat162Mathv --------------------------
	.section	.nv.constant0._Z23kernelFuncBfloat162Mathv,"a",@progbits
	.sectionflags	@""
	.align	4
.nv.constant0._Z23kernelFuncBfloat162Mathv:
	.zero		896


//--------------------- .nv.constant0._Z22kernelFuncBfloat16Mathv --------------------------
	.section	.nv.constant0._Z22kernelFuncBfloat16Mathv,"a",@progbits
	.sectionflags	@""
	.align	4
.nv.constant0._Z22kernelFuncBfloat16Mathv:
	.zero		896


//--------------------- .nv.constant0._Z23test_conversions_deviceP13__nv_bfloat16 --------------------------
	.section	.nv.constant0._Z23test_conversions_deviceP13__nv_bfloat16,"a",@progbits
	.sectionflags	@""
	.align	4
.nv.constant0._Z23test_conversions_deviceP13__nv_bfloat16:
	.zero		904


//--------------------- .nv.constant0._Z29kernelFuncBfloat162Arithmeticv --------------------------
	.section	.nv.constant0._Z29kernelFuncBfloat162Arithmeticv,"a",@progbits
	.sectionflags	@""
	.align	4
.nv.constant0._Z29kernelFuncBfloat162Arithmeticv:
	.zero		896


//--------------------- .nv.constant0._Z28kernelFuncBfloat16Arithmeticv --------------------------
	.section	.nv.constant0._Z28kernelFuncBfloat16Arithmeticv,"a",@progbits
	.sectionflags	@""
	.align	4
.nv.constant0._Z28kernelFuncBfloat16Arithmeticv:
	.zero		896


//--------------------- SYMBOLS --------------------------

	.type		.nv.reservedSmem.offset0,@object
	.size		.nv.reservedSmem.offset0,0x4
